//
// Generated by NVIDIA NVVM Compiler
//
// Compiler Build ID: CL-36424714
// Cuda compilation tools, release 13.0, V13.0.88
// Based on NVVM 20.0.0
//

.version 9.0
.target sm_100
.address_size 64

	// .globl	_Z22matrix_transpose_naivePiS_
// _ZZ23matrix_transpose_sharedPiS_E12sharedMemory has been demoted

.visible .entry _Z22matrix_transpose_naivePiS_(
	.param .u64 .ptr .align 1 _Z22matrix_transpose_naivePiS__param_0,
	.param .u64 .ptr .align 1 _Z22matrix_transpose_naivePiS__param_1
)
{
	.reg .b32 	%r<14>;
	.reg .b64 	%rd<9>;

	ld.param.u64 	%rd1, [_Z22matrix_transpose_naivePiS__param_0];
	ld.param.u64 	%rd2, [_Z22matrix_transpose_naivePiS__param_1];
	cvta.to.global.u64 	%rd3, %rd2;
	cvta.to.global.u64 	%rd4, %rd1;
	mov.u32 	%r1, %tid.x;
	mov.u32 	%r2, %ctaid.x;
	mov.u32 	%r3, %ntid.x;
	mad.lo.s32 	%r4, %r2, %r3, %r1;
	mov.u32 	%r5, %tid.y;
	mov.u32 	%r6, %ctaid.y;
	mov.u32 	%r7, %ntid.y;
	mad.lo.s32 	%r8, %r6, %r7, %r5;
	shl.b32 	%r9, %r8, 2;
	add.s32 	%r10, %r9, %r4;
	shl.b32 	%r11, %r4, 2;
	add.s32 	%r12, %r11, %r8;
	mul.wide.s32 	%rd5, %r10, 4;
	add.s64 	%rd6, %rd4, %rd5;
	ld.global.u32 	%r13, [%rd6];
	mul.wide.s32 	%rd7, %r12, 4;
	add.s64 	%rd8, %rd3, %rd7;
	st.global.u32 	[%rd8], %r13;
	ret;

}
	// .globl	_Z23matrix_transpose_sharedPiS_
.visible .entry _Z23matrix_transpose_sharedPiS_(
	.param .u64 .ptr .align 1 _Z23matrix_transpose_sharedPiS__param_0,
	.param .u64 .ptr .align 1 _Z23matrix_transpose_sharedPiS__param_1
)
{
	.reg .b32 	%r<26>;
	.reg .b64 	%rd<9>;
	// demoted variable
	.shared .align 4 .b8 _ZZ23matrix_transpose_sharedPiS_E12sharedMemory[16];
	ld.param.u64 	%rd1, [_Z23matrix_transpose_sharedPiS__param_0];
	ld.param.u64 	%rd2, [_Z23matrix_transpose_sharedPiS__param_1];
	cvta.to.global.u64 	%rd3, %rd2;
	cvta.to.global.u64 	%rd4, %rd1;
	mov.u32 	%r1, %tid.x;
	mov.u32 	%r2, %ctaid.x;
	mov.u32 	%r3, %ntid.x;
	mad.lo.s32 	%r4, %r2, %r3, %r1;
	mov.u32 	%r5, %tid.y;
	mov.u32 	%r6, %ctaid.y;
	mov.u32 	%r7, %ntid.y;
	mad.lo.s32 	%r8, %r6, %r7, %r5;
	mad.lo.s32 	%r9, %r6, %r3, %r1;
	mad.lo.s32 	%r10, %r2, %r7, %r5;
	shl.b32 	%r11, %r8, 2;
	add.s32 	%r12, %r11, %r4;
	shl.b32 	%r13, %r10, 2;
	add.s32 	%r14, %r13, %r9;
	mul.wide.s32 	%rd5, %r12, 4;
	add.s64 	%rd6, %rd4, %rd5;
	ld.global.u32 	%r15, [%rd6];
	shl.b32 	%r16, %r1, 3;
	mov.u32 	%r17, _ZZ23matrix_transpose_sharedPiS_E12sharedMemory;
	add.s32 	%r18, %r17, %r16;
	shl.b32 	%r19, %r5, 2;
	add.s32 	%r20, %r18, %r19;
	st.shared.u32 	[%r20], %r15;
	bar.sync 	0;
	shl.b32 	%r21, %r5, 3;
	add.s32 	%r22, %r17, %r21;
	shl.b32 	%r23, %r1, 2;
	add.s32 	%r24, %r22, %r23;
	ld.shared.u32 	%r25, [%r24];
	mul.wide.s32 	%rd7, %r14, 4;
	add.s64 	%rd8, %rd3, %rd7;
	st.global.u32 	[%rd8], %r25;
	ret;

}


// ===== COMPILED SASS (sm_100) =====

	.target	sm_100

	.elftype	@"ET_EXEC"


//--------------------- .note.nv.tkinfo           --------------------------
	.section	.note.nv.tkinfo,"",@"SHT_NOTE"
	.sectionflags	@"SHF_NOTE_NV_TKINFO"
	.tkinfo
        /*0018*/ 	.word	0x00000002
        /*0030*/ 	.string	""
        /*0030*/ 	.string	"ptxas"
        /*0030*/ 	.string	"Cuda compilation tools, release 13.0, V13.0.88"
        /*0030*/ 	.string	"Build cuda_13.0.r13.0/compiler.36424714_0"
        /*0030*/ 	.string	"-arch sm_100 -m 64 "



//--------------------- .note.nv.cuinfo           --------------------------
	.section	.note.nv.cuinfo,"",@"SHT_NOTE"
	.sectionflags	@"SHF_NOTE_NV_CUINFO"
        /*0018*/ 	.short	0x0002
        /*001a*/ 	.short	0x0064
        /*001c*/ 	.short	0x0082
	.zero		2


//--------------------- .nv.info                  --------------------------
	.section	.nv.info,"",@"SHT_CUDA_INFO"
	.align	4


	//----- nvinfo : EIATTR_REGCOUNT
	.align		4
        /*0000*/ 	.byte	0x04, 0x2f
        /*0002*/ 	.short	(.L_1 - .L_0)
	.align		4
.L_0:
        /*0004*/ 	.word	index@(_Z22matrix_transpose_naivePiS_)
        /*0008*/ 	.word	0x0000000a


	//----- nvinfo : EIATTR_FRAME_SIZE
	.align		4
.L_1:
        /*000c*/ 	.byte	0x04, 0x11
        /*000e*/ 	.short	(.L_3 - .L_2)
	.align		4
.L_2:
        /*0010*/ 	.word	index@(_Z22matrix_transpose_naivePiS_)
        /*0014*/ 	.word	0x00000000


	//----- nvinfo : EIATTR_REGCOUNT
	.align		4
.L_3:
        /*0018*/ 	.byte	0x04, 0x2f
        /*001a*/ 	.short	(.L_5 - .L_4)
	.align		4
.L_4:
        /*001c*/ 	.word	index@(_Z23matrix_transpose_sharedPiS_)
        /*0020*/ 	.word	0x00000010


	//----- nvinfo : EIATTR_FRAME_SIZE
	.align		4
.L_5:
        /*0024*/ 	.byte	0x04, 0x11
        /*0026*/ 	.short	(.L_7 - .L_6)
	.align		4
.L_6:
        /*0028*/ 	.word	index@(_Z23matrix_transpose_sharedPiS_)
        /*002c*/ 	.word	0x00000000


	//----- nvinfo : EIATTR_MIN_STACK_SIZE
	.align		4
.L_7:
        /*0030*/ 	.byte	0x04, 0x12
        /*0032*/ 	.short	(.L_9 - .L_8)
	.align		4
.L_8:
        /*0034*/ 	.word	index@(_Z23matrix_transpose_sharedPiS_)
        /*0038*/ 	.word	0x00000000


	//----- nvinfo : EIATTR_MIN_STACK_SIZE
	.align		4
.L_9:
        /*003c*/ 	.byte	0x04, 0x12
        /*003e*/ 	.short	(.L_11 - .L_10)
	.align		4
.L_10:
        /*0040*/ 	.word	index@(_Z22matrix_transpose_naivePiS_)
        /*0044*/ 	.word	0x00000000
.L_11:


//--------------------- .nv.compat                --------------------------
	.section	.nv.compat,"",@"SHT_CUDA_COMPAT_INFO"
	.align	4
        /*0000*/ 	.byte	0x02, 0x09, 0x00, 0x00, 0x02, 0x02, 0x01, 0x00, 0x02, 0x05, 0x05, 0x00, 0x03, 0x07, 0x01, 0x01
        /*0010*/ 	.byte	0x02, 0x03, 0x00, 0x00, 0x02, 0x06, 0x01, 0x00, 0x04, 0x0b, 0x08, 0x00, 0x09, 0x00, 0x00, 0x00
        /*0020*/ 	.byte	0x00, 0x00, 0x00, 0x00


//--------------------- .nv.info._Z23matrix_transpose_sharedPiS_ --------------------------
	.section	.nv.info._Z23matrix_transpose_sharedPiS_,"",@"SHT_CUDA_INFO"
	.sectionflags	@""
	.align	4


	//----- nvinfo : EIATTR_CUDA_API_VERSION
	.align		4
        /*0000*/ 	.byte	0x04, 0x37
        /*0002*/ 	.short	(.L_13 - .L_12)
.L_12:
        /*0004*/ 	.word	0x00000082


	//----- nvinfo : EIATTR_KPARAM_INFO
	.align		4
.L_13:
        /*0008*/ 	.byte	0x04, 0x17
        /*000a*/ 	.short	(.L_15 - .L_14)
.L_14:
        /*000c*/ 	.word	0x00000000
        /*0010*/ 	.short	0x0001
        /*0012*/ 	.short	0x0008
        /*0014*/ 	.byte	0x00, 0xf5, 0x21, 0x00


	//----- nvinfo : EIATTR_KPARAM_INFO
	.align		4
.L_15:
        /*0018*/ 	.byte	0x04, 0x17
        /*001a*/ 	.short	(.L_17 - .L_16)
.L_16:
        /*001c*/ 	.word	0x00000000
        /*0020*/ 	.short	0x0000
        /*0022*/ 	.short	0x0000
        /*0024*/ 	.byte	0x00, 0xf5, 0x21, 0x00


	//----- nvinfo : EIATTR_SPARSE_MMA_MASK
	.align		4
.L_17:
        /*0028*/ 	.byte	0x03, 0x50
        /*002a*/ 	.short	0x0000


	//----- nvinfo : EIATTR_MAXREG_COUNT
	.align		4
        /*002c*/ 	.byte	0x03, 0x1b
        /*002e*/ 	.short	0x00ff


	//----- nvinfo : EIATTR_NUM_BARRIERS
	.align		4
        /*0030*/ 	.byte	0x02, 0x4c
        /*0032*/ 	.byte	0x01
	.zero		1


	//----- nvinfo : EIATTR_MERCURY_ISA_VERSION
	.align		4
        /*0034*/ 	.byte	0x03, 0x5f
        /*0036*/ 	.short	0x0101


	//----- nvinfo : EIATTR_VRC_CTA_INIT_COUNT
	.align		4
        /*0038*/ 	.byte	0x02, 0x4a
	.zero		1
	.zero		1


	//----- nvinfo : EIATTR_EXIT_INSTR_OFFSETS
	.align		4
        /*003c*/ 	.byte	0x04, 0x1c
        /*003e*/ 	.short	(.L_19 - .L_18)


	//   ....[0]....
.L_18:
        /*0040*/ 	.word	0x000001e0


	//----- nvinfo : EIATTR_CBANK_PARAM_SIZE
	.align		4
.L_19:
        /*0044*/ 	.byte	0x03, 0x19
        /*0046*/ 	.short	0x0010


	//----- nvinfo : EIATTR_PARAM_CBANK
	.align		4
        /*0048*/ 	.byte	0x04, 0x0a
        /*004a*/ 	.short	(.L_21 - .L_20)
	.align		4
.L_20:
        /*004c*/ 	.word	index@(.nv.constant0._Z23matrix_transpose_sharedPiS_)
        /*0050*/ 	.short	0x0380
        /*0052*/ 	.short	0x0010


	//----- nvinfo : EIATTR_SW_WAR
	.align		4
.L_21:
        /*0054*/ 	.byte	0x04, 0x36
        /*0056*/ 	.short	(.L_23 - .L_22)
.L_22:
        /*0058*/ 	.word	0x00000008
.L_23:


//--------------------- .nv.info._Z22matrix_transpose_naivePiS_ --------------------------
	.section	.nv.info._Z22matrix_transpose_naivePiS_,"",@"SHT_CUDA_INFO"
	.sectionflags	@""
	.align	4


	//----- nvinfo : EIATTR_CUDA_API_VERSION
	.align		4
        /*0000*/ 	.byte	0x04, 0x37
        /*0002*/ 	.short	(.L_25 - .L_24)
.L_24:
        /*0004*/ 	.word	0x00000082


	//----- nvinfo : EIATTR_KPARAM_INFO
	.align		4
.L_25:
        /*0008*/ 	.byte	0x04, 0x17
        /*000a*/ 	.short	(.L_27 - .L_26)
.L_26:
        /*000c*/ 	.word	0x00000000
        /*0010*/ 	.short	0x0001
        /*0012*/ 	.short	0x0008
        /*0014*/ 	.byte	0x00, 0xf5, 0x21, 0x00


	//----- nvinfo : EIATTR_KPARAM_INFO
	.align		4
.L_27:
        /*0018*/ 	.byte	0x04, 0x17
        /*001a*/ 	.short	(.L_29 - .L_28)
.L_28:
        /*001c*/ 	.word	0x00000000
        /*0020*/ 	.short	0x0000
        /*0022*/ 	.short	0x0000
        /*0024*/ 	.byte	0x00, 0xf5, 0x21, 0x00


	//----- nvinfo : EIATTR_SPARSE_MMA_MASK
	.align		4
.L_29:
        /*0028*/ 	.byte	0x03, 0x50
        /*002a*/ 	.short	0x0000


	//----- nvinfo : EIATTR_MAXREG_COUNT
	.align		4
        /*002c*/ 	.byte	0x03, 0x1b
        /*002e*/ 	.short	0x00ff


	//----- nvinfo : EIATTR_MERCURY_ISA_VERSION
	.align		4
        /*0030*/ 	.byte	0x03, 0x5f
        /*0032*/ 	.short	0x0101


	//----- nvinfo : EIATTR_VRC_CTA_INIT_COUNT
	.align		4
        /*0034*/ 	.byte	0x02, 0x4a
	.zero		1
	.zero		1


	//----- nvinfo : EIATTR_EXIT_INSTR_OFFSETS
	.align		4
        /*0038*/ 	.byte	0x04, 0x1c
        /*003a*/ 	.short	(.L_31 - .L_30)


	//   ....[0]....
.L_30:
        /*003c*/ 	.word	0x00000120


	//----- nvinfo : EIATTR_CBANK_PARAM_SIZE
	.align		4
.L_31:
        /*0040*/ 	.byte	0x03, 0x19
        /*0042*/ 	.short	0x0010


	//----- nvinfo : EIATTR_PARAM_CBANK
	.align		4
        /*0044*/ 	.byte	0x04, 0x0a
        /*0046*/ 	.short	(.L_33 - .L_32)
	.align		4
.L_32:
        /*0048*/ 	.word	index@(.nv.constant0._Z22matrix_transpose_naivePiS_)
        /*004c*/ 	.short	0x0380
        /*004e*/ 	.short	0x0010


	//----- nvinfo : EIATTR_SW_WAR
	.align		4
.L_33:
        /*0050*/ 	.byte	0x04, 0x36
        /*0052*/ 	.short	(.L_35 - .L_34)
.L_34:
        /*0054*/ 	.word	0x00000008
.L_35:


//--------------------- .nv.callgraph             --------------------------
	.section	.nv.callgraph,"",@"SHT_CUDA_CALLGRAPH"
	.align	4
	.sectionentsize	8
	.align		4
        /*0000*/ 	.word	0x00000000
	.align		4
        /*0004*/ 	.word	0xffffffff
	.align		4
        /*0008*/ 	.word	0x00000000
	.align		4
        /*000c*/ 	.word	0xfffffffe
	.align		4
        /*0010*/ 	.word	0x00000000
	.align		4
        /*0014*/ 	.word	0xfffffffd
	.align		4
        /*0018*/ 	.word	0x00000000
	.align		4
        /*001c*/ 	.word	0xfffffffc


//--------------------- .text._Z23matrix_transpose_sharedPiS_ --------------------------
	.section	.text._Z23matrix_transpose_sharedPiS_,"ax",@progbits
	.align	128
        .global         _Z23matrix_transpose_sharedPiS_
        .type           _Z23matrix_transpose_sharedPiS_,@function
        .size           _Z23matrix_transpose_sharedPiS_,(.L_x_2 - _Z23matrix_transpose_sharedPiS_)
        .other          _Z23matrix_transpose_sharedPiS_,@"STO_CUDA_ENTRY STV_DEFAULT"
_Z23matrix_transpose_sharedPiS_:
.text._Z23matrix_transpose_sharedPiS_:
[----:B------:R-:W-:Y:S01]  /*0000*/  LDC R1, c[0x0][0x37c] ;  /* 0x0000df00ff017b82 */ /* 0x000fe20000000800 */
[----:B------:R-:W0:Y:S07]  /*0010*/  S2R R8, SR_TID.X ;  /* 0x0000000000087919 */ /* 0x000e2e0000002100 */
[----:B------:R-:W0:Y:S01]  /*0020*/  LDC R11, c[0x0][0x360] ;  /* 0x0000d800ff0b7b82 */ /* 0x000e220000000800 */
[----:B------:R-:W1:Y:S01]  /*0030*/  LDCU.64 UR6, c[0x0][0x358] ;  /* 0x00006b00ff0677ac */ /* 0x000e620008000a00 */
[----:B------:R-:W2:Y:S06]  /*0040*/  S2R R13, SR_TID.Y ;  /* 0x00000000000d7919 */ /* 0x000eac0000002200 */
[----:B------:R-:W0:Y:S08]  /*0050*/  S2UR UR8, SR_CTAID.X ;  /* 0x00000000000879c3 */ /* 0x000e300000002500 */
[----:B------:R-:W2:Y:S08]  /*0060*/  S2UR UR9, SR_CTAID.Y ;  /* 0x00000000000979c3 */ /* 0x000eb00000002600 */
[----:B------:R-:W2:Y:S08]  /*0070*/  LDC R10, c[0x0][0x364] ;  /* 0x0000d900ff0a7b82 */ /* 0x000eb00000000800 */
[----:B------:R-:W3:Y:S01]  /*0080*/  LDC.64 R2, c[0x0][0x380] ;  /* 0x0000e000ff027b82 */ /* 0x000ee20000000a00 */
[----:B0-----:R-:W-:-:S02]  /*0090*/  IMAD R0, R11, UR8, R8 ;  /* 0x000000080b007c24 */ /* 0x001fc4000f8e0208 */
[----:B--2---:R-:W-:-:S05]  /*00a0*/  IMAD R5, R10, UR9, R13 ;  /* 0x000000090a057c24 */ /* 0x004fca000f8e020d */
[----:B------:R-:W-:-:S05]  /*00b0*/  LEA R5, R5, R0, 0x2 ;  /* 0x0000000005057211 */ /* 0x000fca00078e10ff */
[----:B---3--:R-:W-:-:S05]  /*00c0*/  IMAD.WIDE R2, R5, 0x4, R2 ;  /* 0x0000000405027825 */ /* 0x008fca00078e0202 */
[----:B-1----:R0:W2:Y:S01]  /*00d0*/  LDG.E R4, desc[UR6][R2.64] ;  /* 0x0000000602047981 */ /* 0x0020a2000c1e1900 */
[----:B------:R-:W1:Y:S01]  /*00e0*/  S2UR UR5, SR_CgaCtaId ;  /* 0x00000000000579c3 */ /* 0x000e620000008800 */
[----:B------:R-:W-:-:S07]  /*00f0*/  UMOV UR4, 0x400 ;  /* 0x0000040000047882 */ /* 0x000fce0000000000 */
[----:B0-----:R-:W0:Y:S01]  /*0100*/  LDC.64 R2, c[0x0][0x388] ;  /* 0x0000e200ff027b82 */ /* 0x001e220000000a00 */
[----:B-1----:R-:W-:-:S06]  /*0110*/  ULEA UR4, UR5, UR4, 0x18 ;  /* 0x0000000405047291 */ /* 0x002fcc000f8ec0ff */
[C---:B------:R-:W-:Y:S02]  /*0120*/  LEA R0, R8.reuse, UR4, 0x3 ;  /* 0x0000000408007c11 */ /* 0x040fe4000f8e18ff */
[C---:B------:R-:W-:Y:S02]  /*0130*/  LEA R5, R13.reuse, UR4, 0x3 ;  /* 0x000000040d057c11 */ /* 0x040fe4000f8e18ff */
[----:B------:R-:W-:Y:S01]  /*0140*/  LEA R7, R13, R0, 0x2 ;  /* 0x000000000d077211 */ /* 0x000fe200078e10ff */
[----:B------:R-:W-:Y:S01]  /*0150*/  IMAD R0, R11, UR9, R8 ;  /* 0x000000090b007c24 */ /* 0x000fe2000f8e0208 */
[----:B------:R-:W-:Y:S01]  /*0160*/  LEA R6, R8, R5, 0x2 ;  /* 0x0000000508067211 */ /* 0x000fe200078e10ff */
[----:B------:R-:W-:-:S05]  /*0170*/  IMAD R5, R10, UR8, R13 ;  /* 0x000000080a057c24 */ /* 0x000fca000f8e020d */
[----:B------:R-:W-:-:S05]  /*0180*/  LEA R5, R5, R0, 0x2 ;  /* 0x0000000005057211 */ /* 0x000fca00078e10ff */
[----:B0-----:R-:W-:Y:S01]  /*0190*/  IMAD.WIDE R2, R5, 0x4, R2 ;  /* 0x0000000405027825 */ /* 0x001fe200078e0202 */
[----:B--2---:R-:W-:Y:S01]  /*01a0*/  STS [R7], R4 ;  /* 0x0000000407007388 */ /* 0x004fe20000000800 */
[----:B------:R-:W-:Y:S06]  /*01b0*/  BAR.SYNC.DEFER_BLOCKING 0x0 ;  /* 0x0000000000007b1d */ /* 0x000fec0000010000 */
[----:B------:R-:W0:Y:S04]  /*01c0*/  LDS R9, [R6] ;  /* 0x0000000006097984 */ /* 0x000e280000000800 */
[----:B0-----:R-:W-:Y:S01]  /*01d0*/  STG.E desc[UR6][R2.64], R9 ;  /* 0x0000000902007986 */ /* 0x001fe2000c101906 */
[----:B------:R-:W-:Y:S05]  /*01e0*/  EXIT ;  /* 0x000000000000794d */ /* 0x000fea0003800000 */
.L_x_0:
[----:B------:R-:W-:-:S00]  /*01f0*/  BRA `(.L_x_0) ;  /* 0xfffffffc00fc7947 */ /* 0x000fc0000383ffff */
[----:B------:R-:W-:-:S00]  /*0200*/  NOP ;  /* 0x0000000000007918 */ /* 0x000fc00000000000 */
[----:B------:R-:W-:-:S00]  /*0210*/  NOP ;  /* 0x0000000000007918 */ /* 0x000fc00000000000 */
[----:B------:R-:W-:-:S00]  /*0220*/  NOP ;  /* 0x0000000000007918 */ /* 0x000fc00000000000 */
[----:B------:R-:W-:-:S00]  /*0230*/  NOP ;  /* 0x0000000000007918 */ /* 0x000fc00000000000 */
[----:B------:R-:W-:-:S00]  /*0240*/  NOP ;  /* 0x0000000000007918 */ /* 0x000fc00000000000 */
[----:B------:R-:W-:-:S00]  /*0250*/  NOP ;  /* 0x0000000000007918 */ /* 0x000fc00000000000 */
[----:B------:R-:W-:-:S00]  /*0260*/  NOP ;  /* 0x0000000000007918 */ /* 0x000fc00000000000 */
[----:B------:R-:W-:-:S00]  /*0270*/  NOP ;  /* 0x0000000000007918 */ /* 0x000fc00000000000 */
.L_x_2:


//--------------------- .text._Z22matrix_transpose_naivePiS_ --------------------------
	.section	.text._Z22matrix_transpose_naivePiS_,"ax",@progbits
	.align	128
        .global         _Z22matrix_transpose_naivePiS_
        .type           _Z22matrix_transpose_naivePiS_,@function
        .size           _Z22matrix_transpose_naivePiS_,(.L_x_3 - _Z22matrix_transpose_naivePiS_)
        .other          _Z22matrix_transpose_naivePiS_,@"STO_CUDA_ENTRY STV_DEFAULT"
_Z22matrix_transpose_naivePiS_:
.text._Z22matrix_transpose_naivePiS_:
        /* <DEDUP_REMOVED lines=12> */
[----:B---3--:R-:W-:Y:S02]  /*00c0*/  IMAD.WIDE R2, R5, 0x4, R2 ;  /* 0x0000000405027825 */ /* 0x008fe400078e0202 */
[----:B------:R-:W0:Y:S04]  /*00d0*/  LDC.64 R4, c[0x0][0x388] ;  /* 0x0000e200ff047b82 */ /* 0x000e280000000a00 */
[----:B-1----:R-:W2:Y:S01]  /*00e0*/  LDG.E R3, desc[UR4][R2.64] ;  /* 0x0000000402037981 */ /* 0x002ea2000c1e1900 */
[----:B------:R-:W-:-:S05]  /*00f0*/  LEA R7, R0, R7, 0x2 ;  /* 0x0000000700077211 */ /* 0x000fca00078e10ff */
[----:B0-----:R-:W-:-:S05]  /*0100*/  IMAD.WIDE R4, R7, 0x4, R4 ;  /* 0x0000000407047825 */ /* 0x001fca00078e0204 */
[----:B--2---:R-:W-:Y:S01]  /*0110*/  STG.E desc[UR4][R4.64], R3 ;  /* 0x0000000304007986 */ /* 0x004fe2000c101904 */
[----:B------:R-:W-:Y:S05]  /*0120*/  EXIT ;  /* 0x000000000000794d */ /* 0x000fea0003800000 */
.L_x_1:
        /* <DEDUP_REMOVED lines=13> */
.L_x_3:


//--------------------- .nv.shared._Z23matrix_transpose_sharedPiS_ --------------------------
	.section	.nv.shared._Z23matrix_transpose_sharedPiS_,"aw",@nobits
	.sectionflags	@""
	.align	4
.nv.shared._Z23matrix_transpose_sharedPiS_:
	.zero		1040


//--------------------- .nv.shared.reserved.0     --------------------------
	.section	.nv.shared.reserved.0,"aw",@nobits
	.weak		__nv_reservedSMEM_offset_0_alias
	.size		__nv_reservedSMEM_offset_0_alias, 0, 64
	.other		__nv_reservedSMEM_offset_0_alias,@"STO_CUDA_RESERVED_SHARED STV_DEFAULT"
__nv_reservedSMEM_offset_0_alias:
	.zero		0
	.zero		64


//--------------------- .nv.constant0._Z23matrix_transpose_sharedPiS_ --------------------------
	.section	.nv.constant0._Z23matrix_transpose_sharedPiS_,"a",@progbits
	.sectionflags	@""
	.align	4
.nv.constant0._Z23matrix_transpose_sharedPiS_:
	.zero		912


//--------------------- .nv.constant0._Z22matrix_transpose_naivePiS_ --------------------------
	.section	.nv.constant0._Z22matrix_transpose_naivePiS_,"a",@progbits
	.sectionflags	@""
	.align	4
.nv.constant0._Z22matrix_transpose_naivePiS_:
	.zero		912


//--------------------- SYMBOLS --------------------------

	.type		.nv.reservedSmem.offset0,@object
	.size		.nv.reservedSmem.offset0,0x4
	.type		.nv.reservedSmem.cap,@object
	.size		.nv.reservedSmem.cap,0x4
